//
// Generated by NVIDIA NVVM Compiler
//
// Compiler Build ID: CL-36424714
// Cuda compilation tools, release 13.0, V13.0.88
// Based on NVVM 20.0.0
//

.version 9.0
.target sm_100
.address_size 64

	// .globl	_Z23szorzas_single_threadedv
.global .align 4 .b8 dev_A[20];

.visible .entry _Z23szorzas_single_threadedv()
{
	.reg .b32 	%r<11>;

	ld.global.u32 	%r1, [dev_A];
	shl.b32 	%r2, %r1, 1;
	st.global.u32 	[dev_A], %r2;
	ld.global.u32 	%r3, [dev_A+4];
	shl.b32 	%r4, %r3, 1;
	st.global.u32 	[dev_A+4], %r4;
	ld.global.u32 	%r5, [dev_A+8];
	shl.b32 	%r6, %r5, 1;
	st.global.u32 	[dev_A+8], %r6;
	ld.global.u32 	%r7, [dev_A+12];
	shl.b32 	%r8, %r7, 1;
	st.global.u32 	[dev_A+12], %r8;
	ld.global.u32 	%r9, [dev_A+16];
	shl.b32 	%r10, %r9, 1;
	st.global.u32 	[dev_A+16], %r10;
	ret;

}
	// .globl	_Z7szorzasi
.visible .entry _Z7szorzasi(
	.param .u32 _Z7szorzasi_param_0
)
{
	.reg .b32 	%r<4>;
	.reg .b64 	%rd<4>;

	mov.u32 	%r1, %tid.x;
	mul.wide.u32 	%rd1, %r1, 4;
	mov.u64 	%rd2, dev_A;
	add.s64 	%rd3, %rd2, %rd1;
	ld.global.u32 	%r2, [%rd3];
	shl.b32 	%r3, %r2, 1;
	st.global.u32 	[%rd3], %r3;
	ret;

}


// ===== COMPILED SASS (sm_100) =====

	.target	sm_100

	.elftype	@"ET_EXEC"


//--------------------- .note.nv.tkinfo           --------------------------
	.section	.note.nv.tkinfo,"",@"SHT_NOTE"
	.sectionflags	@"SHF_NOTE_NV_TKINFO"
	.tkinfo
        /*0018*/ 	.word	0x00000002
        /*0030*/ 	.string	""
        /*0030*/ 	.string	"ptxas"
        /*0030*/ 	.string	"Cuda compilation tools, release 13.0, V13.0.88"
        /*0030*/ 	.string	"Build cuda_13.0.r13.0/compiler.36424714_0"
        /*0030*/ 	.string	"-arch sm_100 -m 64 "



//--------------------- .note.nv.cuinfo           --------------------------
	.section	.note.nv.cuinfo,"",@"SHT_NOTE"
	.sectionflags	@"SHF_NOTE_NV_CUINFO"
        /*0018*/ 	.short	0x0002
        /*001a*/ 	.short	0x0064
        /*001c*/ 	.short	0x0082
	.zero		2


//--------------------- .nv.info                  --------------------------
	.section	.nv.info,"",@"SHT_CUDA_INFO"
	.align	4


	//----- nvinfo : EIATTR_REGCOUNT
	.align		4
        /*0000*/ 	.byte	0x04, 0x2f
        /*0002*/ 	.short	(.L_2 - .L_1)
	.align		4
.L_1:
        /*0004*/ 	.word	index@(_Z23szorzas_single_threadedv)
        /*0008*/ 	.word	0x00000010


	//----- nvinfo : EIATTR_FRAME_SIZE
	.align		4
.L_2:
        /*000c*/ 	.byte	0x04, 0x11
        /*000e*/ 	.short	(.L_4 - .L_3)
	.align		4
.L_3:
        /*0010*/ 	.word	index@(_Z23szorzas_single_threadedv)
        /*0014*/ 	.word	0x00000000


	//----- nvinfo : EIATTR_REGCOUNT
	.align		4
.L_4:
        /*0018*/ 	.byte	0x04, 0x2f
        /*001a*/ 	.short	(.L_6 - .L_5)
	.align		4
.L_5:
        /*001c*/ 	.word	index@(_Z7szorzasi)
        /*0020*/ 	.word	0x00000008


	//----- nvinfo : EIATTR_FRAME_SIZE
	.align		4
.L_6:
        /*0024*/ 	.byte	0x04, 0x11
        /*0026*/ 	.short	(.L_8 - .L_7)
	.align		4
.L_7:
        /*0028*/ 	.word	index@(_Z7szorzasi)
        /*002c*/ 	.word	0x00000000


	//----- nvinfo : EIATTR_MIN_STACK_SIZE
	.align		4
.L_8:
        /*0030*/ 	.byte	0x04, 0x12
        /*0032*/ 	.short	(.L_10 - .L_9)
	.align		4
.L_9:
        /*0034*/ 	.word	index@(_Z7szorzasi)
        /*0038*/ 	.word	0x00000000


	//----- nvinfo : EIATTR_MIN_STACK_SIZE
	.align		4
.L_10:
        /*003c*/ 	.byte	0x04, 0x12
        /*003e*/ 	.short	(.L_12 - .L_11)
	.align		4
.L_11:
        /*0040*/ 	.word	index@(_Z23szorzas_single_threadedv)
        /*0044*/ 	.word	0x00000000
.L_12:


//--------------------- .nv.compat                --------------------------
	.section	.nv.compat,"",@"SHT_CUDA_COMPAT_INFO"
	.align	4
        /*0000*/ 	.byte	0x02, 0x09, 0x00, 0x00, 0x02, 0x02, 0x01, 0x00, 0x02, 0x05, 0x05, 0x00, 0x03, 0x07, 0x01, 0x01
        /*0010*/ 	.byte	0x02, 0x03, 0x00, 0x00, 0x02, 0x06, 0x01, 0x00, 0x04, 0x0b, 0x08, 0x00, 0x09, 0x00, 0x00, 0x00
        /*0020*/ 	.byte	0x00, 0x00, 0x00, 0x00


//--------------------- .nv.info._Z7szorzasi      --------------------------
	.section	.nv.info._Z7szorzasi,"",@"SHT_CUDA_INFO"
	.sectionflags	@""
	.align	4


	//----- nvinfo : EIATTR_CUDA_API_VERSION
	.align		4
        /*0000*/ 	.byte	0x04, 0x37
        /*0002*/ 	.short	(.L_14 - .L_13)
.L_13:
        /*0004*/ 	.word	0x00000082


	//----- nvinfo : EIATTR_KPARAM_INFO
	.align		4
.L_14:
        /*0008*/ 	.byte	0x04, 0x17
        /*000a*/ 	.short	(.L_16 - .L_15)
.L_15:
        /*000c*/ 	.word	0x00000000
        /*0010*/ 	.short	0x0000
        /*0012*/ 	.short	0x0000
        /*0014*/ 	.byte	0x00, 0xf0, 0x11, 0x00


	//----- nvinfo : EIATTR_SPARSE_MMA_MASK
	.align		4
.L_16:
        /*0018*/ 	.byte	0x03, 0x50
        /*001a*/ 	.short	0x0000


	//----- nvinfo : EIATTR_MAXREG_COUNT
	.align		4
        /*001c*/ 	.byte	0x03, 0x1b
        /*001e*/ 	.short	0x00ff


	//----- nvinfo : EIATTR_MERCURY_ISA_VERSION
	.align		4
        /*0020*/ 	.byte	0x03, 0x5f
        /*0022*/ 	.short	0x0101


	//----- nvinfo : EIATTR_VRC_CTA_INIT_COUNT
	.align		4
        /*0024*/ 	.byte	0x02, 0x4a
	.zero		1
	.zero		1


	//----- nvinfo : EIATTR_EXIT_INSTR_OFFSETS
	.align		4
        /*0028*/ 	.byte	0x04, 0x1c
        /*002a*/ 	.short	(.L_18 - .L_17)


	//   ....[0]....
.L_17:
        /*002c*/ 	.word	0x00000080


	//----- nvinfo : EIATTR_CBANK_PARAM_SIZE
	.align		4
.L_18:
        /*0030*/ 	.byte	0x03, 0x19
        /*0032*/ 	.short	0x0004


	//----- nvinfo : EIATTR_PARAM_CBANK
	.align		4
        /*0034*/ 	.byte	0x04, 0x0a
        /*0036*/ 	.short	(.L_20 - .L_19)
	.align		4
.L_19:
        /*0038*/ 	.word	index@(.nv.constant0._Z7szorzasi)
        /*003c*/ 	.short	0x0380
        /*003e*/ 	.short	0x0004


	//----- nvinfo : EIATTR_SW_WAR
	.align		4
.L_20:
        /*0040*/ 	.byte	0x04, 0x36
        /*0042*/ 	.short	(.L_22 - .L_21)
.L_21:
        /*0044*/ 	.word	0x00000008
.L_22:


//--------------------- .nv.info._Z23szorzas_single_threadedv --------------------------
	.section	.nv.info._Z23szorzas_single_threadedv,"",@"SHT_CUDA_INFO"
	.sectionflags	@""
	.align	4


	//----- nvinfo : EIATTR_CUDA_API_VERSION
	.align		4
        /*0000*/ 	.byte	0x04, 0x37
        /*0002*/ 	.short	(.L_24 - .L_23)
.L_23:
        /*0004*/ 	.word	0x00000082


	//----- nvinfo : EIATTR_SPARSE_MMA_MASK
	.align		4
.L_24:
        /*0008*/ 	.byte	0x03, 0x50
        /*000a*/ 	.short	0x0000


	//----- nvinfo : EIATTR_MAXREG_COUNT
	.align		4
        /*000c*/ 	.byte	0x03, 0x1b
        /*000e*/ 	.short	0x00ff


	//----- nvinfo : EIATTR_MERCURY_ISA_VERSION
	.align		4
        /*0010*/ 	.byte	0x03, 0x5f
        /*0012*/ 	.short	0x0101


	//----- nvinfo : EIATTR_VRC_CTA_INIT_COUNT
	.align		4
        /*0014*/ 	.byte	0x02, 0x4a
	.zero		1
	.zero		1


	//----- nvinfo : EIATTR_EXIT_INSTR_OFFSETS
	.align		4
        /*0018*/ 	.byte	0x04, 0x1c
        /*001a*/ 	.short	(.L_26 - .L_25)


	//   ....[0]....
.L_25:
        /*001c*/ 	.word	0x00000120


	//----- nvinfo : EIATTR_SW_WAR
	.align		4
.L_26:
        /*0020*/ 	.byte	0x04, 0x36
        /*0022*/ 	.short	(.L_28 - .L_27)
.L_27:
        /*0024*/ 	.word	0x00000008
.L_28:


//--------------------- .nv.callgraph             --------------------------
	.section	.nv.callgraph,"",@"SHT_CUDA_CALLGRAPH"
	.align	4
	.sectionentsize	8
	.align		4
        /*0000*/ 	.word	0x00000000
	.align		4
        /*0004*/ 	.word	0xffffffff
	.align		4
        /*0008*/ 	.word	0x00000000
	.align		4
        /*000c*/ 	.word	0xfffffffe
	.align		4
        /*0010*/ 	.word	0x00000000
	.align		4
        /*0014*/ 	.word	0xfffffffd
	.align		4
        /*0018*/ 	.word	0x00000000
	.align		4
        /*001c*/ 	.word	0xfffffffc


//--------------------- .nv.constant4             --------------------------
	.section	.nv.constant4,"a",@progbits
	.align	8
	.align		8
.nv.constant4:
        /*0000*/ 	.dword	dev_A


//--------------------- .text._Z7szorzasi         --------------------------
	.section	.text._Z7szorzasi,"ax",@progbits
	.align	128
        .global         _Z7szorzasi
        .type           _Z7szorzasi,@function
        .size           _Z7szorzasi,(.L_x_2 - _Z7szorzasi)
        .other          _Z7szorzasi,@"STO_CUDA_ENTRY STV_DEFAULT"
_Z7szorzasi:
.text._Z7szorzasi:
[----:B------:R-:W-:Y:S01]  /*0000*/  LDC R1, c[0x0][0x37c] ;  /* 0x0000df00ff017b82 */ /* 0x000fe20000000800 */
[----:B------:R-:W0:Y:S07]  /*0010*/  S2R R5, SR_TID.X ;  /* 0x0000000000057919 */ /* 0x000e2e0000002100 */
[----:B------:R-:W0:Y:S01]  /*0020*/  LDC.64 R2, c[0x4][RZ] ;  /* 0x01000000ff027b82 */ /* 0x000e220000000a00 */
[----:B------:R-:W1:Y:S01]  /*0030*/  LDCU.64 UR4, c[0x0][0x358] ;  /* 0x00006b00ff0477ac */ /* 0x000e620008000a00 */
[----:B0-----:R-:W-:-:S05]  /*0040*/  IMAD.WIDE.U32 R2, R5, 0x4, R2 ;  /* 0x0000000405027825 */ /* 0x001fca00078e0002 */
[----:B-1----:R-:W2:Y:S02]  /*0050*/  LDG.E R0, desc[UR4][R2.64] ;  /* 0x0000000402007981 */ /* 0x002ea4000c1e1900 */
[----:B--2---:R-:W-:-:S05]  /*0060*/  SHF.L.U32 R5, R0, 0x1, RZ ;  /* 0x0000000100057819 */ /* 0x004fca00000006ff */
[----:B------:R-:W-:Y:S01]  /*0070*/  STG.E desc[UR4][R2.64], R5 ;  /* 0x0000000502007986 */ /* 0x000fe2000c101904 */
[----:B------:R-:W-:Y:S05]  /*0080*/  EXIT ;  /* 0x000000000000794d */ /* 0x000fea0003800000 */
.L_x_0:
[----:B------:R-:W-:-:S00]  /*0090*/  BRA `(.L_x_0) ;  /* 0xfffffffc00fc7947 */ /* 0x000fc0000383ffff */
[----:B------:R-:W-:-:S00]  /*00a0*/  NOP ;  /* 0x0000000000007918 */ /* 0x000fc00000000000 */
        /* <DEDUP_REMOVED lines=13> */
.L_x_2:


//--------------------- .text._Z23szorzas_single_threadedv --------------------------
	.section	.text._Z23szorzas_single_threadedv,"ax",@progbits
	.align	128
        .global         _Z23szorzas_single_threadedv
        .type           _Z23szorzas_single_threadedv,@function
        .size           _Z23szorzas_single_threadedv,(.L_x_3 - _Z23szorzas_single_threadedv)
        .other          _Z23szorzas_single_threadedv,@"STO_CUDA_ENTRY STV_DEFAULT"
_Z23szorzas_single_threadedv:
.text._Z23szorzas_single_threadedv:
[----:B------:R-:W-:Y:S08]  /*0000*/  LDC R1, c[0x0][0x37c] ;  /* 0x0000df00ff017b82 */ /* 0x000ff00000000800 */
[----:B------:R-:W0:Y:S01]  /*0010*/  LDC.64 R2, c[0x4][RZ] ;  /* 0x01000000ff027b82 */ /* 0x000e220000000a00 */
[----:B------:R-:W0:Y:S02]  /*0020*/  LDCU.64 UR4, c[0x0][0x358] ;  /* 0x00006b00ff0477ac */ /* 0x000e240008000a00 */
[----:B0-----:R-:W2:Y:S04]  /*0030*/  LDG.E R0, desc[UR4][R2.64] ;  /* 0x0000000402007981 */ /* 0x001ea8000c1e1900 */
[----:B------:R-:W3:Y:S04]  /*0040*/  LDG.E R4, desc[UR4][R2.64+0x4] ;  /* 0x0000040402047981 */ /* 0x000ee8000c1e1900 */
[----:B------:R-:W4:Y:S04]  /*0050*/  LDG.E R6, desc[UR4][R2.64+0x8] ;  /* 0x0000080402067981 */ /* 0x000f28000c1e1900 */
[----:B------:R-:W5:Y:S04]  /*0060*/  LDG.E R8, desc[UR4][R2.64+0xc] ;  /* 0x00000c0402087981 */ /* 0x000f68000c1e1900 */
[----:B------:R-:W5:Y:S01]  /*0070*/  LDG.E R10, desc[UR4][R2.64+0x10] ;  /* 0x00001004020a7981 */ /* 0x000f62000c1e1900 */
[----:B--2---:R-:W-:-:S02]  /*0080*/  SHF.L.U32 R5, R0, 0x1, RZ ;  /* 0x0000000100057819 */ /* 0x004fc400000006ff */
[----:B---3--:R-:W-:-:S03]  /*0090*/  SHF.L.U32 R7, R4, 0x1, RZ ;  /* 0x0000000104077819 */ /* 0x008fc600000006ff */
[----:B------:R-:W-:Y:S01]  /*00a0*/  STG.E desc[UR4][R2.64], R5 ;  /* 0x0000000502007986 */ /* 0x000fe2000c101904 */
[----:B----4-:R-:W-:-:S03]  /*00b0*/  IMAD.SHL.U32 R9, R6, 0x2, RZ ;  /* 0x0000000206097824 */ /* 0x010fc600078e00ff */
[----:B------:R-:W-:Y:S01]  /*00c0*/  STG.E desc[UR4][R2.64+0x4], R7 ;  /* 0x0000040702007986 */ /* 0x000fe2000c101904 */
[----:B-----5:R-:W-:-:S03]  /*00d0*/  SHF.L.U32 R11, R8, 0x1, RZ ;  /* 0x00000001080b7819 */ /* 0x020fc600000006ff */
[----:B------:R-:W-:Y:S01]  /*00e0*/  STG.E desc[UR4][R2.64+0x8], R9 ;  /* 0x0000080902007986 */ /* 0x000fe2000c101904 */
[----:B------:R-:W-:-:S03]  /*00f0*/  IMAD.SHL.U32 R13, R10, 0x2, RZ ;  /* 0x000000020a0d7824 */ /* 0x000fc600078e00ff */
[----:B------:R-:W-:Y:S04]  /*0100*/  STG.E desc[UR4][R2.64+0xc], R11 ;  /* 0x00000c0b02007986 */ /* 0x000fe8000c101904 */
[----:B------:R-:W-:Y:S01]  /*0110*/  STG.E desc[UR4][R2.64+0x10], R13 ;  /* 0x0000100d02007986 */ /* 0x000fe2000c101904 */
[----:B------:R-:W-:Y:S05]  /*0120*/  EXIT ;  /* 0x000000000000794d */ /* 0x000fea0003800000 */
.L_x_1:
        /* <DEDUP_REMOVED lines=13> */
.L_x_3:


//--------------------- .nv.shared.reserved.0     --------------------------
	.section	.nv.shared.reserved.0,"aw",@nobits
	.weak		__nv_reservedSMEM_offset_0_alias
	.size		__nv_reservedSMEM_offset_0_alias, 0, 64
	.other		__nv_reservedSMEM_offset_0_alias,@"STO_CUDA_RESERVED_SHARED STV_DEFAULT"
__nv_reservedSMEM_offset_0_alias:
	.zero		0
	.zero		64


//--------------------- .nv.global                --------------------------
	.section	.nv.global,"aw",@nobits
	.align	4
.nv.global:
	.type		dev_A,@object
	.size		dev_A,(.L_0 - dev_A)
dev_A:
	.zero		20
.L_0:


//--------------------- .nv.constant0._Z7szorzasi --------------------------
	.section	.nv.constant0._Z7szorzasi,"a",@progbits
	.sectionflags	@""
	.align	4
.nv.constant0._Z7szorzasi:
	.zero		900


//--------------------- .nv.constant0._Z23szorzas_single_threadedv --------------------------
	.section	.nv.constant0._Z23szorzas_single_threadedv,"a",@progbits
	.sectionflags	@""
	.align	4
.nv.constant0._Z23szorzas_single_threadedv:
	.zero		896


//--------------------- SYMBOLS --------------------------

	.type		.nv.reservedSmem.offset0,@object
	.size		.nv.reservedSmem.offset0,0x4
